	.headerflags	@"EF_CUDA_TEXMODE_UNIFIED EF_CUDA_64BIT_ADDRESS EF_CUDA_ACCELERATORS EF_CUDA_SM90 EF_CUDA_VIRTUAL_SM(EF_CUDA_SM90)"
	.elftype	@"ET_EXEC"


//--------------------- .nv.info                  --------------------------
	.section	.nv.info,"",@"SHT_CUDA_INFO"
	.align	4


	//----- nvinfo : EIATTR_REGCOUNT
	.align		4
        /*0000*/ 	.byte	0x04, 0x2f
        /*0002*/ 	.short	(.L_3 - .L_2)
	.align		4
.L_2:
        /*0004*/ 	.word	index@(triton_poi_fused__native_batch_norm_legit_no_training_silu_19)
        /*0008*/ 	.word	0x00000017


	//----- nvinfo : EIATTR_MIN_STACK_SIZE
	.align		4
.L_3:
        /*000c*/ 	.byte	0x04, 0x12
        /*000e*/ 	.short	(.L_5 - .L_4)
	.align		4
.L_4:
        /*0010*/ 	.word	index@(triton_poi_fused__native_batch_norm_legit_no_training_silu_19)
        /*0014*/ 	.word	0x00000000


	//----- nvinfo : EIATTR_FRAME_SIZE
	.align		4
.L_5:
        /*0018*/ 	.byte	0x04, 0x11
        /*001a*/ 	.short	(.L_7 - .L_6)
	.align		4
.L_6:
        /*001c*/ 	.word	index@(triton_poi_fused__native_batch_norm_legit_no_training_silu_19)
        /*0020*/ 	.word	0x00000000


	//----- nvinfo : EIATTR_MIN_STACK_SIZE
	.align		4
.L_7:
        /*0024*/ 	.byte	0x04, 0x12
        /*0026*/ 	.short	(.L_9 - .L_8)
	.align		4
.L_8:
        /*0028*/ 	.word	index@(triton_poi_fused__native_batch_norm_legit_no_training_silu_19)
        /*002c*/ 	.word	0x00000000
.L_9:


//--------------------- .nv.info.triton_poi_fused__native_batch_norm_legit_no_training_silu_19 --------------------------
	.section	.nv.info.triton_poi_fused__native_batch_norm_legit_no_training_silu_19,"",@"SHT_CUDA_INFO"
	.sectionflags	@""
	.align	4


	//----- nvinfo : EIATTR_CUDA_API_VERSION
	.align		4
        /*0000*/ 	.byte	0x04, 0x37
        /*0002*/ 	.short	(.L_11 - .L_10)
.L_10:
        /*0004*/ 	.word	0x0000007c


	//----- nvinfo : EIATTR_KPARAM_INFO
	.align		4
.L_11:
        /*0008*/ 	.byte	0x04, 0x17
        /*000a*/ 	.short	(.L_13 - .L_12)
.L_12:
        /*000c*/ 	.word	0x00000000
        /*0010*/ 	.short	0x0006
        /*0012*/ 	.short	0x0030
        /*0014*/ 	.byte	0x00, 0xf0, 0x11, 0x00


	//----- nvinfo : EIATTR_KPARAM_INFO
	.align		4
.L_13:
        /*0018*/ 	.byte	0x04, 0x17
        /*001a*/ 	.short	(.L_15 - .L_14)
.L_14:
        /*001c*/ 	.word	0x00000000
        /*0020*/ 	.short	0x0005
        /*0022*/ 	.short	0x0028
        /*0024*/ 	.byte	0x00, 0xf4, 0x21, 0x00


	//----- nvinfo : EIATTR_KPARAM_INFO
	.align		4
.L_15:
        /*0028*/ 	.byte	0x04, 0x17
        /*002a*/ 	.short	(.L_17 - .L_16)
.L_16:
        /*002c*/ 	.word	0x00000000
        /*0030*/ 	.short	0x0004
        /*0032*/ 	.short	0x0020
        /*0034*/ 	.byte	0x00, 0xf4, 0x21, 0x00


	//----- nvinfo : EIATTR_KPARAM_INFO
	.align		4
.L_17:
        /*0038*/ 	.byte	0x04, 0x17
        /*003a*/ 	.short	(.L_19 - .L_18)
.L_18:
        /*003c*/ 	.word	0x00000000
        /*0040*/ 	.short	0x0003
        /*0042*/ 	.short	0x0018
        /*0044*/ 	.byte	0x00, 0xf4, 0x21, 0x00


	//----- nvinfo : EIATTR_KPARAM_INFO
	.align		4
.L_19:
        /*0048*/ 	.byte	0x04, 0x17
        /*004a*/ 	.short	(.L_21 - .L_20)
.L_20:
        /*004c*/ 	.word	0x00000000
        /*0050*/ 	.short	0x0002
        /*0052*/ 	.short	0x0010
        /*0054*/ 	.byte	0x00, 0xf4, 0x21, 0x00


	//----- nvinfo : EIATTR_KPARAM_INFO
	.align		4
.L_21:
        /*0058*/ 	.byte	0x04, 0x17
        /*005a*/ 	.short	(.L_23 - .L_22)
.L_22:
        /*005c*/ 	.word	0x00000000
        /*0060*/ 	.short	0x0001
        /*0062*/ 	.short	0x0008
        /*0064*/ 	.byte	0x00, 0xf4, 0x21, 0x00


	//----- nvinfo : EIATTR_KPARAM_INFO
	.align		4
.L_23:
        /*0068*/ 	.byte	0x04, 0x17
        /*006a*/ 	.short	(.L_25 - .L_24)
.L_24:
        /*006c*/ 	.word	0x00000000
        /*0070*/ 	.short	0x0000
        /*0072*/ 	.short	0x0000
        /*0074*/ 	.byte	0x00, 0xf4, 0x21, 0x00


	//----- nvinfo : EIATTR_SPARSE_MMA_MASK
	.align		4
.L_25:
        /*0078*/ 	.byte	0x03, 0x50
        /*007a*/ 	.short	0x0000


	//----- nvinfo : EIATTR_MAXREG_COUNT
	.align		4
        /*007c*/ 	.byte	0x03, 0x1b
        /*007e*/ 	.short	0x00ff


	//----- nvinfo : EIATTR_EXIT_INSTR_OFFSETS
	.align		4
        /*0080*/ 	.byte	0x04, 0x1c
        /*0082*/ 	.short	(.L_27 - .L_26)


	//   ....[0]....
.L_26:
        /*0084*/ 	.word	0x00000580


	//   ....[1]....
        /*0088*/ 	.word	0x000005a0


	//----- nvinfo : EIATTR_REQNTID
	.align		4
.L_27:
        /*008c*/ 	.byte	0x04, 0x10
        /*008e*/ 	.short	(.L_29 - .L_28)
.L_28:
        /*0090*/ 	.word	0x00000080
        /*0094*/ 	.word	0x00000001
        /*0098*/ 	.word	0x00000001


	//----- nvinfo : EIATTR_CBANK_PARAM_SIZE
	.align		4
.L_29:
        /*009c*/ 	.byte	0x03, 0x19
        /*009e*/ 	.short	0x0034


	//----- nvinfo : EIATTR_PARAM_CBANK
	.align		4
        /*00a0*/ 	.byte	0x04, 0x0a
        /*00a2*/ 	.short	(.L_31 - .L_30)
	.align		4
.L_30:
        /*00a4*/ 	.word	index@(.nv.constant0.triton_poi_fused__native_batch_norm_legit_no_training_silu_19)
        /*00a8*/ 	.short	0x0210
        /*00aa*/ 	.short	0x0034


	//----- nvinfo : EIATTR_SW_WAR
	.align		4
.L_31:
        /*00ac*/ 	.byte	0x04, 0x36
        /*00ae*/ 	.short	(.L_33 - .L_32)
.L_32:
        /*00b0*/ 	.word	0x00000008
.L_33:


//--------------------- .nv.callgraph             --------------------------
	.section	.nv.callgraph,"",@"SHT_CUDA_CALLGRAPH"
	.align	4
	.sectionentsize	8
	.align		4
        /*0000*/ 	.word	0x00000000
	.align		4
        /*0004*/ 	.word	0xffffffff
	.align		4
        /*0008*/ 	.word	0x00000000
	.align		4
        /*000c*/ 	.word	0xfffffffe
	.align		4
        /*0010*/ 	.word	0x00000000
	.align		4
        /*0014*/ 	.word	0xfffffffd
	.align		4
        /*0018*/ 	.word	0x00000000
	.align		4
        /*001c*/ 	.word	0xfffffffc


//--------------------- .nv.constant4             --------------------------
	.section	.nv.constant4,"a",@progbits
	.align	8
	.align		8
.nv.constant4:
        /*0000*/ 	.dword	_$_str
	.align		8
        /*0008*/ 	.dword	_$_str_$_2


//--------------------- .text.triton_poi_fused__native_batch_norm_legit_no_training_silu_19 --------------------------
	.section	.text.triton_poi_fused__native_batch_norm_legit_no_training_silu_19,"ax",@progbits
	.align	128
        .global         triton_poi_fused__native_batch_norm_legit_no_training_silu_19
        .type           triton_poi_fused__native_batch_norm_legit_no_training_silu_19,@function
        .size           triton_poi_fused__native_batch_norm_legit_no_training_silu_19,(.L_x_1 - triton_poi_fused__native_batch_norm_legit_no_training_silu_19)
        .other          triton_poi_fused__native_batch_norm_legit_no_training_silu_19,@"STO_CUDA_ENTRY STV_DEFAULT"
triton_poi_fused__native_batch_norm_legit_no_training_silu_19:
.text.triton_poi_fused__native_batch_norm_legit_no_training_silu_19:
[----:B------:R-:W0:Y:S01]  /*0000*/  LDC R1, c[0x0][0x28] ;  /* 0x00000a00ff017b82 */ /* 0x000e220000000800 */
[----:B------:R-:W1:Y:S07]  /*0010*/  S2R R0, SR_TID.X ;  /* 0x0000000000007919 */ /* 0x000e6e0000002100 */
[----:B------:R-:W2:Y:S01]  /*0020*/  LDC.64 R8, c[0x0][0x228] ;  /* 0x00008a00ff087b82 */ /* 0x000ea20000000a00 */
[----:B------:R-:W-:Y:S01]  /*0030*/  ULDC.64 UR4, c[0x0][0x208] ;  /* 0x0000820000047ab9 */ /* 0x000fe20000000a00 */
[----:B------:R-:W3:Y:S06]  /*0040*/  S2R R5, SR_CTAID.X ;  /* 0x0000000000057919 */ /* 0x000eec0000002500 */
[----:B------:R-:W4:Y:S08]  /*0050*/  LDC.64 R14, c[0x0][0x220] ;  /* 0x00008800ff0e7b82 */ /* 0x000f300000000a00 */
[----:B------:R-:W5:Y:S08]  /*0060*/  LDC.64 R12, c[0x0][0x218] ;  /* 0x00008600ff0c7b82 */ /* 0x000f700000000a00 */
[----:B------:R-:W5:Y:S01]  /*0070*/  LDC.64 R16, c[0x0][0x230] ;  /* 0x00008c00ff107b82 */ /* 0x000f620000000a00 */
[----:B-1----:R-:W-:-:S07]  /*0080*/  SHF.L.U32 R0, R0, 0x1, RZ ;  /* 0x0000000100007819 */ /* 0x002fce00000006ff */
[----:B------:R-:W1:Y:S01]  /*0090*/  LDC.64 R18, c[0x0][0x238] ;  /* 0x00008e00ff127b82 */ /* 0x000e620000000a00 */
[----:B---3--:R-:W-:Y:S02]  /*00a0*/  SHF.R.S32.HI R3, RZ, 0x17, R5 ;  /* 0x00000017ff037819 */ /* 0x008fe40000011405 */
[----:B------:R-:W-:Y:S02]  /*00b0*/  LOP3.LUT R0, R0, 0xfe, RZ, 0xc0, !PT ;  /* 0x000000fe00007812 */ /* 0x000fe400078ec0ff */
[----:B------:R-:W-:Y:S02]  /*00c0*/  SGXT R3, R3, 0x1 ;  /* 0x000000010303781a */ /* 0x000fe40000000200 */
[----:B------:R-:W-:-:S04]  /*00d0*/  LEA R0, R5, R0, 0x8 ;  /* 0x0000000005007211 */ /* 0x000fc800078e40ff */
[----:B------:R-:W-:Y:S02]  /*00e0*/  LEA.HI R3, R3, R0, RZ, 0x9 ;  /* 0x0000000003037211 */ /* 0x000fe400078f48ff */
[----:B------:R-:W-:Y:S02]  /*00f0*/  ISETP.GE.AND P0, PT, R0, 0x800, PT ;  /* 0x000008000000780c */ /* 0x000fe40003f06270 */
[----:B------:R-:W-:-:S04]  /*0100*/  LOP3.LUT R3, R3, 0xfffffe00, RZ, 0xc0, !PT ;  /* 0xfffffe0003037812 */ /* 0x000fc800078ec0ff */
[----:B------:R-:W-:Y:S02]  /*0110*/  IADD3 R11, R0, -R3, RZ ;  /* 0x80000003000b7210 */ /* 0x000fe40007ffe0ff */
[----:B------:R-:W-:-:S03]  /*0120*/  CS2R R2, SRZ ;  /* 0x0000000000027805 */ /* 0x000fc6000001ff00 */
[----:B--2---:R-:W-:-:S05]  /*0130*/  IMAD.WIDE R8, R11, 0x4, R8 ;  /* 0x000000040b087825 */ /* 0x004fca00078e0208 */
[----:B------:R2:W3:Y:S01]  /*0140*/  @!P0 LDG.E.EL.64 R2, desc[UR4][R8.64] ;  /* 0x0000000408028981 */ /* 0x0004e2000c2e1b00 */
[----:B------:R-:W-:Y:S02]  /*0150*/  CS2R R4, SRZ ;  /* 0x0000000000047805 */ /* 0x000fe4000001ff00 */
[----:B------:R-:W-:Y:S01]  /*0160*/  CS2R R6, SRZ ;  /* 0x0000000000067805 */ /* 0x000fe2000001ff00 */
[----:B----4-:R-:W-:-:S04]  /*0170*/  IMAD.WIDE R14, R11, 0x4, R14 ;  /* 0x000000040b0e7825 */ /* 0x010fc800078e020e */
[----:B-----5:R-:W-:Y:S01]  /*0180*/  IMAD.WIDE R12, R0, 0x4, R12 ;  /* 0x00000004000c7825 */ /* 0x020fe200078e020c */
[----:B------:R4:W5:Y:S01]  /*0190*/  @!P0 LDG.E.EL.64 R4, desc[UR4][R14.64] ;  /* 0x000000040e048981 */ /* 0x000962000c2e1b00 */
[----:B--2---:R-:W-:Y:S02]  /*01a0*/  CS2R R8, SRZ ;  /* 0x0000000000087805 */ /* 0x004fe4000001ff00 */
[C---:B0-----:R-:W-:Y:S01]  /*01b0*/  IMAD.WIDE R16, R11.reuse, 0x4, R16 ;  /* 0x000000040b107825 */ /* 0x041fe200078e0210 */
[----:B------:R0:W5:Y:S03]  /*01c0*/  @!P0 LDG.E.64 R6, desc[UR4][R12.64] ;  /* 0x000000040c068981 */ /* 0x000166000c1e1b00 */
[----:B-1----:R-:W-:Y:S01]  /*01d0*/  IMAD.WIDE R18, R11, 0x4, R18 ;  /* 0x000000040b127825 */ /* 0x002fe200078e0212 */
[----:B------:R-:W-:-:S04]  /*01e0*/  CS2R R10, SRZ ;  /* 0x00000000000a7805 */ /* 0x000fc8000001ff00 */
[----:B------:R-:W2:Y:S04]  /*01f0*/  @!P0 LDG.E.EL.64 R8, desc[UR4][R18.64] ;  /* 0x0000000412088981 */ /* 0x000ea8000c2e1b00 */
[----:B------:R-:W2:Y:S01]  /*0200*/  @!P0 LDG.E.EL.64 R10, desc[UR4][R16.64] ;  /* 0x00000004100a8981 */ /* 0x000ea2000c2e1b00 */
[----:B---3--:R-:W-:Y:S01]  /*0210*/  FADD R2, R2, 0.0010000000474974513054 ;  /* 0x3a83126f02027421 */ /* 0x008fe20000000000 */
[----:B------:R-:W-:-:S03]  /*0220*/  FADD R3, R3, 0.0010000000474974513054 ;  /* 0x3a83126f03037421 */ /* 0x000fc60000000000 */
[----:B------:R-:W1:Y:S08]  /*0230*/  MUFU.SQRT R20, R2 ;  /* 0x0000000200147308 */ /* 0x000e700000002000 */
[----:B----4-:R-:W3:Y:S01]  /*0240*/  MUFU.SQRT R14, R3 ;  /* 0x00000003000e7308 */ /* 0x010ee20000002000 */
[C---:B-1----:R-:W-:Y:S02]  /*0250*/  FSETP.GT.AND P1, PT, R20.reuse, 8.50705917302346158658e+37, PT ;  /* 0x7e8000001400780b */ /* 0x042fe40003f24000 */
[----:B------:R-:W-:-:S02]  /*0260*/  FSETP.GEU.AND P3, PT, R20, 1.175494350822287508e-38, PT ;  /* 0x008000001400780b */ /* 0x000fc40003f6e000 */
[C---:B---3--:R-:W-:Y:S02]  /*0270*/  FSETP.GT.AND P2, PT, R14.reuse, 8.50705917302346158658e+37, PT ;  /* 0x7e8000000e00780b */ /* 0x048fe40003f44000 */
[----:B------:R-:W-:-:S07]  /*0280*/  FSETP.GEU.AND P4, PT, R14, 1.175494350822287508e-38, PT ;  /* 0x008000000e00780b */ /* 0x000fce0003f8e000 */
[----:B------:R-:W-:Y:S01]  /*0290*/  @P1 FMUL R20, R20, 0.25 ;  /* 0x3e80000014141820 */ /* 0x000fe20000400000 */
[----:B------:R-:W-:-:S03]  /*02a0*/  HFMA2.MMA R2, -RZ, RZ, 1.625, 0 ;  /* 0x3e800000ff027435 */ /* 0x000fc600000001ff */
[----:B------:R-:W-:Y:S01]  /*02b0*/  @!P3 FMUL R20, R20, 16777216 ;  /* 0x4b8000001414b820 */ /* 0x000fe20000400000 */
[----:B------:R-:W-:-:S05]  /*02c0*/  @P2 FMUL R14, R14, 0.25 ;  /* 0x3e8000000e0e2820 */ /* 0x000fca0000400000 */
[----:B------:R-:W1:Y:S01]  /*02d0*/  MUFU.RCP R20, R20 ;  /* 0x0000001400147308 */ /* 0x000e620000001000 */
[----:B------:R-:W-:Y:S01]  /*02e0*/  @!P4 FMUL R14, R14, 16777216 ;  /* 0x4b8000000e0ec820 */ /* 0x000fe20000400000 */
[----:B------:R-:W-:-:S06]  /*02f0*/  FSEL R3, R2, 1, P1 ;  /* 0x3f80000002037808 */ /* 0x000fcc0000800000 */
[----:B------:R-:W3:Y:S01]  /*0300*/  MUFU.RCP R14, R14 ;  /* 0x0000000e000e7308 */ /* 0x000ee20000001000 */
[----:B------:R-:W-:Y:S01]  /*0310*/  @!P3 FMUL R3, R3, 16777216 ;  /* 0x4b8000000303b820 */ /* 0x000fe20000400000 */
[----:B0-----:R-:W-:Y:S01]  /*0320*/  FSEL R13, R2, 1, P2 ;  /* 0x3f800000020d7808 */ /* 0x001fe20001000000 */
[----:B-----5:R-:W-:Y:S02]  /*0330*/  FADD R4, -R4, R6 ;  /* 0x0000000604047221 */ /* 0x020fe40000000100 */
[----:B-1----:R-:W-:Y:S02]  /*0340*/  FMUL R3, R20, R3 ;  /* 0x0000000314037220 */ /* 0x002fe40000400000 */
[----:B------:R-:W-:Y:S01]  /*0350*/  @!P4 FMUL R13, R13, 16777216 ;  /* 0x4b8000000d0dc820 */ /* 0x000fe20000400000 */
[----:B------:R-:W-:Y:S01]  /*0360*/  FADD R5, -R5, R7 ;  /* 0x0000000705057221 */ /* 0x000fe20000000100 */
[----:B------:R-:W-:Y:S02]  /*0370*/  FMUL R3, R4, R3 ;  /* 0x0000000304037220 */ /* 0x000fe40000400000 */
[----:B---3--:R-:W-:-:S02]  /*0380*/  FMUL R4, R14, R13 ;  /* 0x0000000d0e047220 */ /* 0x008fc40000400000 */
[----:B--2---:R-:W-:Y:S02]  /*0390*/  FFMA R8, R3, R10, R8 ;  /* 0x0000000a03087223 */ /* 0x004fe40000000008 */
[----:B------:R-:W-:Y:S02]  /*03a0*/  FMUL R4, R5, R4 ;  /* 0x0000000405047220 */ /* 0x000fe40000400000 */
[----:B------:R-:W-:Y:S02]  /*03b0*/  FADD R3, RZ, -R8 ;  /* 0x80000008ff037221 */ /* 0x000fe40000000000 */
[----:B------:R-:W-:Y:S02]  /*03c0*/  FFMA R9, R4, R11, R9 ;  /* 0x0000000b04097223 */ /* 0x000fe40000000009 */
[----:B------:R-:W-:Y:S02]  /*03d0*/  FMUL R4, R3, 1.4426950216293334961 ;  /* 0x3fb8aa3b03047820 */ /* 0x000fe40000400000 */
[----:B------:R-:W-:-:S04]  /*03e0*/  FADD R3, RZ, -R9 ;  /* 0x80000009ff037221 */ /* 0x000fc80000000000 */
[----:B------:R-:W-:Y:S01]  /*03f0*/  FMUL R6, R3, 1.4426950216293334961 ;  /* 0x3fb8aa3b03067820 */ /* 0x000fe20000400000 */
[----:B------:R-:W-:-:S04]  /*0400*/  FSETP.GEU.AND P1, PT, R4, -126, PT ;  /* 0xc2fc00000400780b */ /* 0x000fc80003f2e000 */
[----:B------:R-:W-:-:S09]  /*0410*/  FSETP.GEU.AND P2, PT, R6, -126, PT ;  /* 0xc2fc00000600780b */ /* 0x000fd20003f4e000 */
[----:B------:R-:W-:-:S04]  /*0420*/  @!P1 FMUL R4, R4, 0.5 ;  /* 0x3f00000004049820 */ /* 0x000fc80000400000 */
[----:B------:R-:W-:Y:S01]  /*0430*/  @!P2 FMUL R6, R6, 0.5 ;  /* 0x3f0000000606a820 */ /* 0x000fe20000400000 */
[----:B------:R-:W0:Y:S08]  /*0440*/  MUFU.EX2 R3, R4 ;  /* 0x0000000400037308 */ /* 0x000e300000000800 */
[----:B------:R-:W1:Y:S01]  /*0450*/  MUFU.EX2 R5, R6 ;  /* 0x0000000600057308 */ /* 0x000e620000000800 */
[----:B0-----:R-:W-:-:S04]  /*0460*/  @!P1 FMUL R3, R3, R3 ;  /* 0x0000000303039220 */ /* 0x001fc80000400000 */
[----:B------:R-:W-:Y:S01]  /*0470*/  FADD R7, R3, 1 ;  /* 0x3f80000003077421 */ /* 0x000fe20000000000 */
[----:B-1----:R-:W-:-:S04]  /*0480*/  @!P2 FMUL R5, R5, R5 ;  /* 0x000000050505a220 */ /* 0x002fc80000400000 */
[----:B------:R-:W-:Y:S01]  /*0490*/  FADD R10, R5, 1 ;  /* 0x3f800000050a7421 */ /* 0x000fe20000000000 */
[----:B------:R-:W-:Y:S01]  /*04a0*/  FSETP.GT.AND P1, PT, R7, 8.50705917302346158658e+37, PT ;  /* 0x7e8000000700780b */ /* 0x000fe20003f24000 */
[----:B------:R-:W0:Y:S03]  /*04b0*/  LDC.64 R4, c[0x0][0x210] ;  /* 0x00008400ff047b82 */ /* 0x000e260000000a00 */
[----:B------:R-:W-:-:S09]  /*04c0*/  FSETP.GT.AND P2, PT, R10, 8.50705917302346158658e+37, PT ;  /* 0x7e8000000a00780b */ /* 0x000fd20003f44000 */
[----:B------:R-:W-:-:S04]  /*04d0*/  @P1 FMUL R7, R7, 0.25 ;  /* 0x3e80000007071820 */ /* 0x000fc80000400000 */
[----:B------:R-:W-:Y:S02]  /*04e0*/  @P2 FMUL R10, R10, 0.25 ;  /* 0x3e8000000a0a2820 */ /* 0x000fe40000400000 */
[----:B------:R-:W1:Y:S08]  /*04f0*/  MUFU.RCP R7, R7 ;  /* 0x0000000700077308 */ /* 0x000e700000001000 */
[----:B------:R-:W2:Y:S01]  /*0500*/  MUFU.RCP R10, R10 ;  /* 0x0000000a000a7308 */ /* 0x000ea20000001000 */
[----:B------:R-:W-:-:S02]  /*0510*/  FSEL R6, R2, 1, P1 ;  /* 0x3f80000002067808 */ /* 0x000fc40000800000 */
[----:B------:R-:W-:-:S03]  /*0520*/  FSEL R3, R2, 1, P2 ;  /* 0x3f80000002037808 */ /* 0x000fc60001000000 */
[----:B-1----:R-:W-:-:S04]  /*0530*/  FMUL R11, R7, R6 ;  /* 0x00000006070b7220 */ /* 0x002fc80000400000 */
[----:B------:R-:W-:Y:S01]  /*0540*/  FMUL R8, R8, R11 ;  /* 0x0000000b08087220 */ /* 0x000fe20000400000 */
[----:B--2---:R-:W-:Y:S01]  /*0550*/  FMUL R6, R10, R3 ;  /* 0x000000030a067220 */ /* 0x004fe20000400000 */
[----:B0-----:R-:W-:-:S04]  /*0560*/  IMAD.WIDE R2, R0, 0x4, R4 ;  /* 0x0000000400027825 */ /* 0x001fc800078e0204 */
[----:B------:R-:W-:Y:S01]  /*0570*/  FMUL R9, R9, R6 ;  /* 0x0000000609097220 */ /* 0x000fe20000400000 */
[----:B------:R-:W-:Y:S06]  /*0580*/  @P0 EXIT ;  /* 0x000000000000094d */ /* 0x000fec0003800000 */
[----:B------:R-:W-:Y:S01]  /*0590*/  STG.E.64 desc[UR4][R2.64], R8 ;  /* 0x0000000802007986 */ /* 0x000fe2000c101b04 */
[----:B------:R-:W-:Y:S05]  /*05a0*/  EXIT ;  /* 0x000000000000794d */ /* 0x000fea0003800000 */
.L_x_0:
[----:B------:R-:W-:-:S00]  /*05b0*/  BRA `(.L_x_0) ;  /* 0xfffffffc00fc7947 */ /* 0x000fc0000383ffff */
[----:B------:R-:W-:-:S00]  /*05c0*/  NOP ;  /* 0x0000000000007918 */ /* 0x000fc00000000000 */
        /* <DEDUP_REMOVED lines=11> */
.L_x_1:


//--------------------- .nv.global.init           --------------------------
	.section	.nv.global.init,"aw",@progbits
.nv.global.init:
	.type		_$_str,@object
	.size		_$_str,(_$_str_$_2 - _$_str)
_$_str:
        /*0000*/ 	.byte	0x5f, 0x5f, 0x43, 0x55, 0x44, 0x41, 0x5f, 0x46, 0x54, 0x5a, 0x00
	.type		_$_str_$_2,@object
	.size		_$_str_$_2,(.L_1 - _$_str_$_2)
_$_str_$_2:
        /*000b*/ 	.byte	0x5f, 0x5f, 0x43, 0x55, 0x44, 0x41, 0x5f, 0x50, 0x52, 0x45, 0x43, 0x5f, 0x53, 0x51, 0x52, 0x54
        /*001b*/ 	.byte	0x00
.L_1:


//--------------------- .nv.constant0.triton_poi_fused__native_batch_norm_legit_no_training_silu_19 --------------------------
	.section	.nv.constant0.triton_poi_fused__native_batch_norm_legit_no_training_silu_19,"a",@progbits
	.sectionflags	@""
	.align	4
.nv.constant0.triton_poi_fused__native_batch_norm_legit_no_training_silu_19:
	.zero		580
